	.headerflags	@"EF_CUDA_TEXMODE_UNIFIED EF_CUDA_64BIT_ADDRESS EF_CUDA_ACCELERATORS EF_CUDA_SM90 EF_CUDA_VIRTUAL_SM(EF_CUDA_SM90)"
	.elftype	@"ET_EXEC"


//--------------------- .nv.info                  --------------------------
	.section	.nv.info,"",@"SHT_CUDA_INFO"
	.align	4


	//----- nvinfo : EIATTR_REGCOUNT
	.align		4
        /*0000*/ 	.byte	0x04, 0x2f
        /*0002*/ 	.short	(.L_3 - .L_2)
	.align		4
.L_2:
        /*0004*/ 	.word	index@(triton_poi_fused__native_batch_norm_legit_no_training__prelu_kernel_convolution_0)
        /*0008*/ 	.word	0x0000001e


	//----- nvinfo : EIATTR_MIN_STACK_SIZE
	.align		4
.L_3:
        /*000c*/ 	.byte	0x04, 0x12
        /*000e*/ 	.short	(.L_5 - .L_4)
	.align		4
.L_4:
        /*0010*/ 	.word	index@(triton_poi_fused__native_batch_norm_legit_no_training__prelu_kernel_convolution_0)
        /*0014*/ 	.word	0x00000000


	//----- nvinfo : EIATTR_FRAME_SIZE
	.align		4
.L_5:
        /*0018*/ 	.byte	0x04, 0x11
        /*001a*/ 	.short	(.L_7 - .L_6)
	.align		4
.L_6:
        /*001c*/ 	.word	index@(triton_poi_fused__native_batch_norm_legit_no_training__prelu_kernel_convolution_0)
        /*0020*/ 	.word	0x00000000


	//----- nvinfo : EIATTR_MIN_STACK_SIZE
	.align		4
.L_7:
        /*0024*/ 	.byte	0x04, 0x12
        /*0026*/ 	.short	(.L_9 - .L_8)
	.align		4
.L_8:
        /*0028*/ 	.word	index@(triton_poi_fused__native_batch_norm_legit_no_training__prelu_kernel_convolution_0)
        /*002c*/ 	.word	0x00000000
.L_9:


//--------------------- .nv.info.triton_poi_fused__native_batch_norm_legit_no_training__prelu_kernel_convolution_0 --------------------------
	.section	.nv.info.triton_poi_fused__native_batch_norm_legit_no_training__prelu_kernel_convolution_0,"",@"SHT_CUDA_INFO"
	.sectionflags	@""
	.align	4


	//----- nvinfo : EIATTR_CUDA_API_VERSION
	.align		4
        /*0000*/ 	.byte	0x04, 0x37
        /*0002*/ 	.short	(.L_11 - .L_10)
.L_10:
        /*0004*/ 	.word	0x0000007c


	//----- nvinfo : EIATTR_KPARAM_INFO
	.align		4
.L_11:
        /*0008*/ 	.byte	0x04, 0x17
        /*000a*/ 	.short	(.L_13 - .L_12)
.L_12:
        /*000c*/ 	.word	0x00000000
        /*0010*/ 	.short	0x0008
        /*0012*/ 	.short	0x0040
        /*0014*/ 	.byte	0x00, 0xf0, 0x11, 0x00


	//----- nvinfo : EIATTR_KPARAM_INFO
	.align		4
.L_13:
        /*0018*/ 	.byte	0x04, 0x17
        /*001a*/ 	.short	(.L_15 - .L_14)
.L_14:
        /*001c*/ 	.word	0x00000000
        /*0020*/ 	.short	0x0007
        /*0022*/ 	.short	0x0038
        /*0024*/ 	.byte	0x00, 0xf4, 0x21, 0x00


	//----- nvinfo : EIATTR_KPARAM_INFO
	.align		4
.L_15:
        /*0028*/ 	.byte	0x04, 0x17
        /*002a*/ 	.short	(.L_17 - .L_16)
.L_16:
        /*002c*/ 	.word	0x00000000
        /*0030*/ 	.short	0x0006
        /*0032*/ 	.short	0x0030
        /*0034*/ 	.byte	0x00, 0xf4, 0x21, 0x00


	//----- nvinfo : EIATTR_KPARAM_INFO
	.align		4
.L_17:
        /*0038*/ 	.byte	0x04, 0x17
        /*003a*/ 	.short	(.L_19 - .L_18)
.L_18:
        /*003c*/ 	.word	0x00000000
        /*0040*/ 	.short	0x0005
        /*0042*/ 	.short	0x0028
        /*0044*/ 	.byte	0x00, 0xf4, 0x21, 0x00


	//----- nvinfo : EIATTR_KPARAM_INFO
	.align		4
.L_19:
        /*0048*/ 	.byte	0x04, 0x17
        /*004a*/ 	.short	(.L_21 - .L_20)
.L_20:
        /*004c*/ 	.word	0x00000000
        /*0050*/ 	.short	0x0004
        /*0052*/ 	.short	0x0020
        /*0054*/ 	.byte	0x00, 0xf4, 0x21, 0x00


	//----- nvinfo : EIATTR_KPARAM_INFO
	.align		4
.L_21:
        /*0058*/ 	.byte	0x04, 0x17
        /*005a*/ 	.short	(.L_23 - .L_22)
.L_22:
        /*005c*/ 	.word	0x00000000
        /*0060*/ 	.short	0x0003
        /*0062*/ 	.short	0x0018
        /*0064*/ 	.byte	0x00, 0xf4, 0x21, 0x00


	//----- nvinfo : EIATTR_KPARAM_INFO
	.align		4
.L_23:
        /*0068*/ 	.byte	0x04, 0x17
        /*006a*/ 	.short	(.L_25 - .L_24)
.L_24:
        /*006c*/ 	.word	0x00000000
        /*0070*/ 	.short	0x0002
        /*0072*/ 	.short	0x0010
        /*0074*/ 	.byte	0x00, 0xf4, 0x21, 0x00


	//----- nvinfo : EIATTR_KPARAM_INFO
	.align		4
.L_25:
        /*0078*/ 	.byte	0x04, 0x17
        /*007a*/ 	.short	(.L_27 - .L_26)
.L_26:
        /*007c*/ 	.word	0x00000000
        /*0080*/ 	.short	0x0001
        /*0082*/ 	.short	0x0008
        /*0084*/ 	.byte	0x00, 0xf4, 0x21, 0x00


	//----- nvinfo : EIATTR_KPARAM_INFO
	.align		4
.L_27:
        /*0088*/ 	.byte	0x04, 0x17
        /*008a*/ 	.short	(.L_29 - .L_28)
.L_28:
        /*008c*/ 	.word	0x00000000
        /*0090*/ 	.short	0x0000
        /*0092*/ 	.short	0x0000
        /*0094*/ 	.byte	0x00, 0xf4, 0x21, 0x00


	//----- nvinfo : EIATTR_SPARSE_MMA_MASK
	.align		4
.L_29:
        /*0098*/ 	.byte	0x03, 0x50
        /*009a*/ 	.short	0x0000


	//----- nvinfo : EIATTR_MAXREG_COUNT
	.align		4
        /*009c*/ 	.byte	0x03, 0x1b
        /*009e*/ 	.short	0x00ff


	//----- nvinfo : EIATTR_EXIT_INSTR_OFFSETS
	.align		4
        /*00a0*/ 	.byte	0x04, 0x1c
        /*00a2*/ 	.short	(.L_31 - .L_30)


	//   ....[0]....
.L_30:
        /*00a4*/ 	.word	0x00000540


	//   ....[1]....
        /*00a8*/ 	.word	0x00000560


	//----- nvinfo : EIATTR_REQNTID
	.align		4
.L_31:
        /*00ac*/ 	.byte	0x04, 0x10
        /*00ae*/ 	.short	(.L_33 - .L_32)
.L_32:
        /*00b0*/ 	.word	0x00000080
        /*00b4*/ 	.word	0x00000001
        /*00b8*/ 	.word	0x00000001


	//----- nvinfo : EIATTR_CBANK_PARAM_SIZE
	.align		4
.L_33:
        /*00bc*/ 	.byte	0x03, 0x19
        /*00be*/ 	.short	0x0044


	//----- nvinfo : EIATTR_PARAM_CBANK
	.align		4
        /*00c0*/ 	.byte	0x04, 0x0a
        /*00c2*/ 	.short	(.L_35 - .L_34)
	.align		4
.L_34:
        /*00c4*/ 	.word	index@(.nv.constant0.triton_poi_fused__native_batch_norm_legit_no_training__prelu_kernel_convolution_0)
        /*00c8*/ 	.short	0x0210
        /*00ca*/ 	.short	0x0044


	//----- nvinfo : EIATTR_SW_WAR
	.align		4
.L_35:
        /*00cc*/ 	.byte	0x04, 0x36
        /*00ce*/ 	.short	(.L_37 - .L_36)
.L_36:
        /*00d0*/ 	.word	0x00000008
.L_37:


//--------------------- .nv.callgraph             --------------------------
	.section	.nv.callgraph,"",@"SHT_CUDA_CALLGRAPH"
	.align	4
	.sectionentsize	8
	.align		4
        /*0000*/ 	.word	0x00000000
	.align		4
        /*0004*/ 	.word	0xffffffff
	.align		4
        /*0008*/ 	.word	0x00000000
	.align		4
        /*000c*/ 	.word	0xfffffffe
	.align		4
        /*0010*/ 	.word	0x00000000
	.align		4
        /*0014*/ 	.word	0xfffffffd
	.align		4
        /*0018*/ 	.word	0x00000000
	.align		4
        /*001c*/ 	.word	0xfffffffc


//--------------------- .nv.constant4             --------------------------
	.section	.nv.constant4,"a",@progbits
	.align	8
	.align		8
.nv.constant4:
        /*0000*/ 	.dword	_$_str
	.align		8
        /*0008*/ 	.dword	_$_str_$_2


//--------------------- .text.triton_poi_fused__native_batch_norm_legit_no_training__prelu_kernel_convolution_0 --------------------------
	.section	.text.triton_poi_fused__native_batch_norm_legit_no_training__prelu_kernel_convolution_0,"ax",@progbits
	.align	128
        .global         triton_poi_fused__native_batch_norm_legit_no_training__prelu_kernel_convolution_0
        .type           triton_poi_fused__native_batch_norm_legit_no_training__prelu_kernel_convolution_0,@function
        .size           triton_poi_fused__native_batch_norm_legit_no_training__prelu_kernel_convolution_0,(.L_x_1 - triton_poi_fused__native_batch_norm_legit_no_training__prelu_kernel_convolution_0)
        .other          triton_poi_fused__native_batch_norm_legit_no_training__prelu_kernel_convolution_0,@"STO_CUDA_ENTRY STV_DEFAULT"
triton_poi_fused__native_batch_norm_legit_no_training__prelu_kernel_convolution_0:
.text.triton_poi_fused__native_batch_norm_legit_no_training__prelu_kernel_convolution_0:
[----:B------:R-:W0:Y:S01]  /*0000*/  LDC R1, c[0x0][0x28] ;  /* 0x00000a00ff017b82 */ /* 0x000e220000000800 */
[----:B------:R-:W1:Y:S01]  /*0010*/  S2R R0, SR_TID.X ;  /* 0x0000000000007919 */ /* 0x000e620000002100 */
[----:B------:R-:W-:Y:S01]  /*0020*/  CS2R R16, SRZ ;  /* 0x0000000000107805 */ /* 0x000fe2000001ff00 */
[----:B------:R-:W-:-:S05]  /*0030*/  ULDC.64 UR4, c[0x0][0x208] ;  /* 0x0000820000047ab9 */ /* 0x000fca0000000a00 */
[----:B------:R-:W2:Y:S01]  /*0040*/  LDC.64 R20, c[0x0][0x220] ;  /* 0x00008800ff147b82 */ /* 0x000ea20000000a00 */
[----:B------:R-:W3:Y:S07]  /*0050*/  S2R R5, SR_CTAID.X ;  /* 0x0000000000057919 */ /* 0x000eee0000002500 */
[----:B------:R-:W4:Y:S08]  /*0060*/  LDC.64 R22, c[0x0][0x210] ;  /* 0x00008400ff167b82 */ /* 0x000f300000000a00 */
[----:B------:R-:W5:Y:S08]  /*0070*/  LDC.64 R18, c[0x0][0x228] ;  /* 0x00008a00ff127b82 */ /* 0x000f700000000a00 */
[----:B------:R-:W2:Y:S01]  /*0080*/  LDC.64 R8, c[0x0][0x238] ;  /* 0x00008e00ff087b82 */ /* 0x000ea20000000a00 */
[----:B-1----:R-:W-:-:S07]  /*0090*/  SHF.L.U32 R0, R0, 0x1, RZ ;  /* 0x0000000100007819 */ /* 0x002fce00000006ff */
[----:B------:R-:W1:Y:S01]  /*00a0*/  LDC.64 R6, c[0x0][0x240] ;  /* 0x00009000ff067b82 */ /* 0x000e620000000a00 */
[----:B---3--:R-:W-:Y:S02]  /*00b0*/  SHF.R.S32.HI R3, RZ, 0x17, R5 ;  /* 0x00000017ff037819 */ /* 0x008fe40000011405 */
[----:B------:R-:W-:Y:S02]  /*00c0*/  LOP3.LUT R0, R0, 0xfe, RZ, 0xc0, !PT ;  /* 0x000000fe00007812 */ /* 0x000fe400078ec0ff */
[----:B------:R-:W-:Y:S02]  /*00d0*/  SGXT R3, R3, 0x1 ;  /* 0x000000010303781a */ /* 0x000fe40000000200 */
[----:B------:R-:W-:Y:S02]  /*00e0*/  LEA R12, R5, R0, 0x8 ;  /* 0x00000000050c7211 */ /* 0x000fe400078e40ff */
[----:B------:R-:W3:Y:S02]  /*00f0*/  LDC.64 R4, c[0x0][0x230] ;  /* 0x00008c00ff047b82 */ /* 0x000ee40000000a00 */
[----:B------:R-:W-:-:S02]  /*0100*/  LEA.HI R3, R3, R12, RZ, 0x4 ;  /* 0x0000000c03037211 */ /* 0x000fc400078f20ff */
[----:B------:R-:W-:Y:S02]  /*0110*/  ISETP.GE.AND P0, PT, R12, 0x100, PT ;  /* 0x000001000c00780c */ /* 0x000fe40003f06270 */
[----:B------:R-:W-:-:S04]  /*0120*/  SHF.R.S32.HI R3, RZ, 0x4, R3 ;  /* 0x00000004ff037819 */ /* 0x000fc80000011403 */
[----:B------:R-:W-:-:S04]  /*0130*/  LEA.HI R0, R3, R3, RZ, 0x2 ;  /* 0x0000000303007211 */ /* 0x000fc800078f10ff */
[----:B------:R-:W-:-:S04]  /*0140*/  LOP3.LUT R0, R0, 0xfffffffc, RZ, 0xc0, !PT ;  /* 0xfffffffc00007812 */ /* 0x000fc800078ec0ff */
[----:B------:R-:W-:Y:S01]  /*0150*/  IADD3 R11, R3, -R0, RZ ;  /* 0x80000000030b7210 */ /* 0x000fe20007ffe0ff */
[----:B------:R-:W-:-:S04]  /*0160*/  HFMA2.MMA R0, -RZ, RZ, 0, 0 ;  /* 0x00000000ff007435 */ /* 0x000fc800000001ff */
[----:B---3--:R-:W-:-:S06]  /*0170*/  IMAD.WIDE R4, R11, 0x4, R4 ;  /* 0x000000040b047825 */ /* 0x008fcc00078e0204 */
[----:B------:R-:W3:Y:S04]  /*0180*/  @!P0 LDG.E.EL R0, desc[UR4][R4.64] ;  /* 0x0000000404008981 */ /* 0x000ee8000c2e1900 */
[----:B------:R4:W3:Y:S01]  /*0190*/  @!P0 LDG.E.EL R16, desc[UR4][R4.64] ;  /* 0x0000000404108981 */ /* 0x0008e2000c2e1900 */
[----:B------:R-:W-:Y:S02]  /*01a0*/  CS2R R14, SRZ ;  /* 0x00000000000e7805 */ /* 0x000fe4000001ff00 */
[----:B------:R-:W-:Y:S01]  /*01b0*/  CS2R R2, SRZ ;  /* 0x0000000000027805 */ /* 0x000fe2000001ff00 */
[----:B--2---:R-:W-:Y:S01]  /*01c0*/  IMAD.WIDE R20, R11, 0x4, R20 ;  /* 0x000000040b147825 */ /* 0x004fe200078e0214 */
[----:B------:R-:W-:-:S03]  /*01d0*/  MOV R13, RZ ;  /* 0x000000ff000d7202 */ /* 0x000fc60000000f00 */
[----:B-----5:R-:W-:Y:S01]  /*01e0*/  IMAD.WIDE R26, R11, 0x4, R18 ;  /* 0x000000040b1a7825 */ /* 0x020fe200078e0212 */
[----:B------:R-:W-:Y:S01]  /*01f0*/  CS2R R18, SRZ ;  /* 0x0000000000127805 */ /* 0x000fe2000001ff00 */
[----:B------:R-:W2:Y:S02]  /*0200*/  @!P0 LDG.E.EL R15, desc[UR4][R20.64] ;  /* 0x00000004140f8981 */ /* 0x000ea4000c2e1900 */
[----:B----4-:R-:W-:Y:S02]  /*0210*/  IMAD.WIDE R4, R12, 0x4, R22 ;  /* 0x000000040c047825 */ /* 0x010fe400078e0216 */
[----:B------:R-:W4:Y:S01]  /*0220*/  @!P0 LDG.E.EL R14, desc[UR4][R20.64] ;  /* 0x00000004140e8981 */ /* 0x000f22000c2e1900 */
[----:B------:R-:W-:-:S03]  /*0230*/  HFMA2.MMA R22, -RZ, RZ, 0, 0 ;  /* 0x00000000ff167435 */ /* 0x000fc600000001ff */
[----:B------:R-:W4:Y:S01]  /*0240*/  @!P0 LDG.E.64 R2, desc[UR4][R4.64] ;  /* 0x0000000404028981 */ /* 0x000f22000c1e1b00 */
[C---:B0-----:R-:W-:Y:S01]  /*0250*/  IMAD.WIDE R8, R11.reuse, 0x4, R8 ;  /* 0x000000040b087825 */ /* 0x041fe200078e0208 */
[----:B------:R-:W-:Y:S02]  /*0260*/  MOV R24, RZ ;  /* 0x000000ff00187202 */ /* 0x000fe40000000f00 */
[----:B------:R-:W5:Y:S01]  /*0270*/  @!P0 LDG.E.EL R13, desc[UR4][R26.64] ;  /* 0x000000041a0d8981 */ /* 0x000f62000c2e1900 */
[----:B-1----:R-:W-:-:S03]  /*0280*/  IMAD.WIDE R10, R11, 0x4, R6 ;  /* 0x000000040b0a7825 */ /* 0x002fc600078e0206 */
[----:B------:R-:W2:Y:S01]  /*0290*/  @!P0 LDG.E.EL R18, desc[UR4][R26.64] ;  /* 0x000000041a128981 */ /* 0x000ea2000c2e1900 */
[----:B------:R-:W0:Y:S03]  /*02a0*/  LDC.64 R6, c[0x0][0x248] ;  /* 0x00009200ff067b82 */ /* 0x000e260000000a00 */
[----:B------:R-:W2:Y:S04]  /*02b0*/  @!P0 LDG.E.EL R17, desc[UR4][R8.64] ;  /* 0x0000000408118981 */ /* 0x000ea8000c2e1900 */
[----:B------:R1:W2:Y:S04]  /*02c0*/  @!P0 LDG.E.EL R19, desc[UR4][R8.64] ;  /* 0x0000000408138981 */ /* 0x0002a8000c2e1900 */
[----:B------:R-:W2:Y:S04]  /*02d0*/  @!P0 LDG.E.EL R22, desc[UR4][R10.64] ;  /* 0x000000040a168981 */ /* 0x000ea8000c2e1900 */
[----:B------:R-:W2:Y:S04]  /*02e0*/  @!P0 LDG.E.EL R24, desc[UR4][R10.64] ;  /* 0x000000040a188981 */ /* 0x000ea8000c2e1900 */
[----:B0-----:R0:W5:Y:S01]  /*02f0*/  LDG.E R6, desc[UR4][R6.64] ;  /* 0x0000000406067981 */ /* 0x001162000c1e1900 */
[----:B-1----:R-:W-:Y:S01]  /*0300*/  HFMA2.MMA R8, -RZ, RZ, 1.625, 0 ;  /* 0x3e800000ff087435 */ /* 0x002fe200000001ff */
[----:B---3--:R-:W-:Y:S01]  /*0310*/  FADD R0, R0, 9.9999997473787516356e-06 ;  /* 0x3727c5ac00007421 */ /* 0x008fe20000000000 */
[----:B------:R-:W-:-:S03]  /*0320*/  FADD R16, R16, 9.9999997473787516356e-06 ;  /* 0x3727c5ac10107421 */ /* 0x000fc60000000000 */
[----:B------:R-:W1:Y:S08]  /*0330*/  MUFU.SQRT R20, R0 ;  /* 0x0000000000147308 */ /* 0x000e700000002000 */
[----:B------:R-:W3:Y:S01]  /*0340*/  MUFU.SQRT R21, R16 ;  /* 0x0000001000157308 */ /* 0x000ee20000002000 */
[C---:B-1----:R-:W-:Y:S02]  /*0350*/  FSETP.GT.AND P1, PT, R20.reuse, 8.50705917302346158658e+37, PT ;  /* 0x7e8000001400780b */ /* 0x042fe40003f24000 */
[----:B------:R-:W-:-:S02]  /*0360*/  FSETP.GEU.AND P3, PT, R20, 1.175494350822287508e-38, PT ;  /* 0x008000001400780b */ /* 0x000fc40003f6e000 */
[C---:B---3--:R-:W-:Y:S02]  /*0370*/  FSETP.GT.AND P2, PT, R21.reuse, 8.50705917302346158658e+37, PT ;  /* 0x7e8000001500780b */ /* 0x048fe40003f44000 */
[----:B------:R-:W-:-:S07]  /*0380*/  FSETP.GEU.AND P4, PT, R21, 1.175494350822287508e-38, PT ;  /* 0x008000001500780b */ /* 0x000fce0003f8e000 */
[----:B------:R-:W-:-:S04]  /*0390*/  @P1 FMUL R20, R20, 0.25 ;  /* 0x3e80000014141820 */ /* 0x000fc80000400000 */
[----:B------:R-:W-:Y:S01]  /*03a0*/  @!P3 FMUL R20, R20, 16777216 ;  /* 0x4b8000001414b820 */ /* 0x000fe20000400000 */
[----:B------:R-:W-:-:S04]  /*03b0*/  @P2 FMUL R21, R21, 0.25 ;  /* 0x3e80000015152820 */ /* 0x000fc80000400000 */
[----:B------:R-:W-:Y:S01]  /*03c0*/  @!P4 FMUL R21, R21, 16777216 ;  /* 0x4b8000001515c820 */ /* 0x000fe20000400000 */
[----:B------:R-:W1:Y:S01]  /*03d0*/  MUFU.RCP R20, R20 ;  /* 0x0000001400147308 */ /* 0x000e620000001000 */
[----:B0-----:R-:W-:-:S07]  /*03e0*/  FSEL R7, R8, 1, P1 ;  /* 0x3f80000008077808 */ /* 0x001fce0000800000 */
[----:B------:R-:W0:Y:S01]  /*03f0*/  MUFU.RCP R21, R21 ;  /* 0x0000001500157308 */ /* 0x000e220000001000 */
[----:B------:R-:W-:Y:S01]  /*0400*/  FSEL R8, R8, 1, P2 ;  /* 0x3f80000008087808 */ /* 0x000fe20001000000 */
[----:B------:R-:W-:Y:S01]  /*0410*/  @!P3 FMUL R7, R7, 16777216 ;  /* 0x4b8000000707b820 */ /* 0x000fe20000400000 */
[----:B----4-:R-:W-:Y:S01]  /*0420*/  FADD R3, R14, R3 ;  /* 0x000000030e037221 */ /* 0x010fe20000000000 */
[----:B--2---:R-:W-:Y:S02]  /*0430*/  FADD R2, R15, R2 ;  /* 0x000000020f027221 */ /* 0x004fe40000000000 */
[----:B------:R-:W-:Y:S01]  /*0440*/  @!P4 FMUL R8, R8, 16777216 ;  /* 0x4b8000000808c820 */ /* 0x000fe20000400000 */
[----:B-1----:R-:W-:Y:S01]  /*0450*/  FMUL R0, R20, R7 ;  /* 0x0000000714007220 */ /* 0x002fe20000400000 */
[----:B-----5:R-:W-:Y:S01]  /*0460*/  FADD R13, R2, -R13 ;  /* 0x8000000d020d7221 */ /* 0x020fe20000000000 */
[----:B------:R-:W-:Y:S01]  /*0470*/  FADD R18, R3, -R18 ;  /* 0x8000001203127221 */ /* 0x000fe20000000000 */
[----:B0-----:R-:W-:-:S02]  /*0480*/  FMUL R7, R21, R8 ;  /* 0x0000000815077220 */ /* 0x001fc40000400000 */
[----:B------:R-:W0:Y:S01]  /*0490*/  LDC.64 R8, c[0x0][0x218] ;  /* 0x00008600ff087b82 */ /* 0x000e220000000a00 */
[----:B------:R-:W-:Y:S01]  /*04a0*/  FMUL R13, R13, R0 ;  /* 0x000000000d0d7220 */ /* 0x000fe20000400000 */
[----:B------:R-:W-:-:S03]  /*04b0*/  FMUL R7, R18, R7 ;  /* 0x0000000712077220 */ /* 0x000fc60000400000 */
[----:B------:R-:W-:Y:S01]  /*04c0*/  FFMA R18, R13, R17, R22 ;  /* 0x000000110d127223 */ /* 0x000fe20000000016 */
[----:B------:R-:W-:-:S04]  /*04d0*/  FFMA R19, R7, R19, R24 ;  /* 0x0000001307137223 */ /* 0x000fc80000000018 */
[----:B------:R-:W-:Y:S02]  /*04e0*/  FSETP.GT.AND P1, PT, R18, RZ, PT ;  /* 0x000000ff1200720b */ /* 0x000fe40003f24000 */
[----:B------:R-:W-:Y:S01]  /*04f0*/  FSETP.GT.AND P2, PT, R19, RZ, PT ;  /* 0x000000ff1300720b */ /* 0x000fe20003f44000 */
[----:B------:R1:W-:Y:S10]  /*0500*/  @!P0 STG.E.64 desc[UR4][R4.64], R2 ;  /* 0x0000000204008986 */ /* 0x0003f4000c101b04 */
[----:B------:R-:W-:Y:S01]  /*0510*/  @!P1 FMUL R18, R6, R18 ;  /* 0x0000001206129220 */ /* 0x000fe20000400000 */
[----:B0-----:R-:W-:-:S04]  /*0520*/  IMAD.WIDE R8, R12, 0x4, R8 ;  /* 0x000000040c087825 */ /* 0x001fc800078e0208 */
[----:B------:R-:W-:Y:S01]  /*0530*/  @!P2 FMUL R19, R6, R19 ;  /* 0x000000130613a220 */ /* 0x000fe20000400000 */
[----:B------:R-:W-:Y:S06]  /*0540*/  @P0 EXIT ;  /* 0x000000000000094d */ /* 0x000fec0003800000 */
[----:B------:R-:W-:Y:S01]  /*0550*/  STG.E.64 desc[UR4][R8.64], R18 ;  /* 0x0000001208007986 */ /* 0x000fe2000c101b04 */
[----:B------:R-:W-:Y:S05]  /*0560*/  EXIT ;  /* 0x000000000000794d */ /* 0x000fea0003800000 */
.L_x_0:
[----:B------:R-:W-:-:S00]  /*0570*/  BRA `(.L_x_0) ;  /* 0xfffffffc00fc7947 */ /* 0x000fc0000383ffff */
[----:B------:R-:W-:-:S00]  /*0580*/  NOP ;  /* 0x0000000000007918 */ /* 0x000fc00000000000 */
[----:B------:R-:W-:-:S00]  /*0590*/  NOP ;  /* 0x0000000000007918 */ /* 0x000fc00000000000 */
[----:B------:R-:W-:-:S00]  /*05a0*/  NOP ;  /* 0x0000000000007918 */ /* 0x000fc00000000000 */
[----:B------:R-:W-:-:S00]  /*05b0*/  NOP ;  /* 0x0000000000007918 */ /* 0x000fc00000000000 */
[----:B------:R-:W-:-:S00]  /*05c0*/  NOP ;  /* 0x0000000000007918 */ /* 0x000fc00000000000 */
[----:B------:R-:W-:-:S00]  /*05d0*/  NOP ;  /* 0x0000000000007918 */ /* 0x000fc00000000000 */
[----:B------:R-:W-:-:S00]  /*05e0*/  NOP ;  /* 0x0000000000007918 */ /* 0x000fc00000000000 */
[----:B------:R-:W-:-:S00]  /*05f0*/  NOP ;  /* 0x0000000000007918 */ /* 0x000fc00000000000 */
.L_x_1:


//--------------------- .nv.global.init           --------------------------
	.section	.nv.global.init,"aw",@progbits
.nv.global.init:
	.type		_$_str,@object
	.size		_$_str,(_$_str_$_2 - _$_str)
_$_str:
        /*0000*/ 	.byte	0x5f, 0x5f, 0x43, 0x55, 0x44, 0x41, 0x5f, 0x46, 0x54, 0x5a, 0x00
	.type		_$_str_$_2,@object
	.size		_$_str_$_2,(.L_1 - _$_str_$_2)
_$_str_$_2:
        /*000b*/ 	.byte	0x5f, 0x5f, 0x43, 0x55, 0x44, 0x41, 0x5f, 0x50, 0x52, 0x45, 0x43, 0x5f, 0x53, 0x51, 0x52, 0x54
        /*001b*/ 	.byte	0x00
.L_1:


//--------------------- .nv.constant0.triton_poi_fused__native_batch_norm_legit_no_training__prelu_kernel_convolution_0 --------------------------
	.section	.nv.constant0.triton_poi_fused__native_batch_norm_legit_no_training__prelu_kernel_convolution_0,"a",@progbits
	.sectionflags	@""
	.align	4
.nv.constant0.triton_poi_fused__native_batch_norm_legit_no_training__prelu_kernel_convolution_0:
	.zero		596
